	.headerflags	@"EF_CUDA_TEXMODE_UNIFIED EF_CUDA_64BIT_ADDRESS EF_CUDA_ACCELERATORS EF_CUDA_SM90 EF_CUDA_VIRTUAL_SM(EF_CUDA_SM90)"
	.elftype	@"ET_EXEC"


//--------------------- .nv.info                  --------------------------
	.section	.nv.info,"",@"SHT_CUDA_INFO"
	.align	4


	//----- nvinfo : EIATTR_REGCOUNT
	.align		4
        /*0000*/ 	.byte	0x04, 0x2f
        /*0002*/ 	.short	(.L_1 - .L_0)
	.align		4
.L_0:
        /*0004*/ 	.word	index@(triton_poi_fused_convolution_relu_57)
        /*0008*/ 	.word	0x0000000c


	//----- nvinfo : EIATTR_MIN_STACK_SIZE
	.align		4
.L_1:
        /*000c*/ 	.byte	0x04, 0x12
        /*000e*/ 	.short	(.L_3 - .L_2)
	.align		4
.L_2:
        /*0010*/ 	.word	index@(triton_poi_fused_convolution_relu_57)
        /*0014*/ 	.word	0x00000000


	//----- nvinfo : EIATTR_FRAME_SIZE
	.align		4
.L_3:
        /*0018*/ 	.byte	0x04, 0x11
        /*001a*/ 	.short	(.L_5 - .L_4)
	.align		4
.L_4:
        /*001c*/ 	.word	index@(triton_poi_fused_convolution_relu_57)
        /*0020*/ 	.word	0x00000000


	//----- nvinfo : EIATTR_MIN_STACK_SIZE
	.align		4
.L_5:
        /*0024*/ 	.byte	0x04, 0x12
        /*0026*/ 	.short	(.L_7 - .L_6)
	.align		4
.L_6:
        /*0028*/ 	.word	index@(triton_poi_fused_convolution_relu_57)
        /*002c*/ 	.word	0x00000000
.L_7:


//--------------------- .nv.info.triton_poi_fused_convolution_relu_57 --------------------------
	.section	.nv.info.triton_poi_fused_convolution_relu_57,"",@"SHT_CUDA_INFO"
	.sectionflags	@""
	.align	4


	//----- nvinfo : EIATTR_CUDA_API_VERSION
	.align		4
        /*0000*/ 	.byte	0x04, 0x37
        /*0002*/ 	.short	(.L_9 - .L_8)
.L_8:
        /*0004*/ 	.word	0x0000007c


	//----- nvinfo : EIATTR_KPARAM_INFO
	.align		4
.L_9:
        /*0008*/ 	.byte	0x04, 0x17
        /*000a*/ 	.short	(.L_11 - .L_10)
.L_10:
        /*000c*/ 	.word	0x00000000
        /*0010*/ 	.short	0x0002
        /*0012*/ 	.short	0x0010
        /*0014*/ 	.byte	0x00, 0xf0, 0x11, 0x00


	//----- nvinfo : EIATTR_KPARAM_INFO
	.align		4
.L_11:
        /*0018*/ 	.byte	0x04, 0x17
        /*001a*/ 	.short	(.L_13 - .L_12)
.L_12:
        /*001c*/ 	.word	0x00000000
        /*0020*/ 	.short	0x0001
        /*0022*/ 	.short	0x0008
        /*0024*/ 	.byte	0x00, 0xf4, 0x21, 0x00


	//----- nvinfo : EIATTR_KPARAM_INFO
	.align		4
.L_13:
        /*0028*/ 	.byte	0x04, 0x17
        /*002a*/ 	.short	(.L_15 - .L_14)
.L_14:
        /*002c*/ 	.word	0x00000000
        /*0030*/ 	.short	0x0000
        /*0032*/ 	.short	0x0000
        /*0034*/ 	.byte	0x00, 0xf4, 0x21, 0x00


	//----- nvinfo : EIATTR_SPARSE_MMA_MASK
	.align		4
.L_15:
        /*0038*/ 	.byte	0x03, 0x50
        /*003a*/ 	.short	0x0000


	//----- nvinfo : EIATTR_MAXREG_COUNT
	.align		4
        /*003c*/ 	.byte	0x03, 0x1b
        /*003e*/ 	.short	0x00ff


	//----- nvinfo : EIATTR_EXIT_INSTR_OFFSETS
	.align		4
        /*0040*/ 	.byte	0x04, 0x1c
        /*0042*/ 	.short	(.L_17 - .L_16)


	//   ....[0]....
.L_16:
        /*0044*/ 	.word	0x000001b0


	//   ....[1]....
        /*0048*/ 	.word	0x000001d0


	//----- nvinfo : EIATTR_REQNTID
	.align		4
.L_17:
        /*004c*/ 	.byte	0x04, 0x10
        /*004e*/ 	.short	(.L_19 - .L_18)
.L_18:
        /*0050*/ 	.word	0x00000080
        /*0054*/ 	.word	0x00000001
        /*0058*/ 	.word	0x00000001


	//----- nvinfo : EIATTR_CBANK_PARAM_SIZE
	.align		4
.L_19:
        /*005c*/ 	.byte	0x03, 0x19
        /*005e*/ 	.short	0x0014


	//----- nvinfo : EIATTR_PARAM_CBANK
	.align		4
        /*0060*/ 	.byte	0x04, 0x0a
        /*0062*/ 	.short	(.L_21 - .L_20)
	.align		4
.L_20:
        /*0064*/ 	.word	index@(.nv.constant0.triton_poi_fused_convolution_relu_57)
        /*0068*/ 	.short	0x0210
        /*006a*/ 	.short	0x0014


	//----- nvinfo : EIATTR_SW_WAR
	.align		4
.L_21:
        /*006c*/ 	.byte	0x04, 0x36
        /*006e*/ 	.short	(.L_23 - .L_22)
.L_22:
        /*0070*/ 	.word	0x00000008
.L_23:


//--------------------- .nv.callgraph             --------------------------
	.section	.nv.callgraph,"",@"SHT_CUDA_CALLGRAPH"
	.align	4
	.sectionentsize	8
	.align		4
        /*0000*/ 	.word	0x00000000
	.align		4
        /*0004*/ 	.word	0xffffffff
	.align		4
        /*0008*/ 	.word	0x00000000
	.align		4
        /*000c*/ 	.word	0xfffffffe
	.align		4
        /*0010*/ 	.word	0x00000000
	.align		4
        /*0014*/ 	.word	0xfffffffd
	.align		4
        /*0018*/ 	.word	0x00000000
	.align		4
        /*001c*/ 	.word	0xfffffffc


//--------------------- .text.triton_poi_fused_convolution_relu_57 --------------------------
	.section	.text.triton_poi_fused_convolution_relu_57,"ax",@progbits
	.align	128
        .global         triton_poi_fused_convolution_relu_57
        .type           triton_poi_fused_convolution_relu_57,@function
        .size           triton_poi_fused_convolution_relu_57,(.L_x_1 - triton_poi_fused_convolution_relu_57)
        .other          triton_poi_fused_convolution_relu_57,@"STO_CUDA_ENTRY STV_DEFAULT"
triton_poi_fused_convolution_relu_57:
.text.triton_poi_fused_convolution_relu_57:
[----:B------:R-:W0:Y:S02]  /*0000*/  LDC R1, c[0x0][0x28] ;  /* 0x00000a00ff017b82 */ /* 0x000e240000000800 */
[----:B------:R-:W1:Y:S01]  /*0010*/  S2R R0, SR_TID.X ;  /* 0x0000000000007919 */ /* 0x000e620000002100 */
[----:B------:R-:W2:Y:S01]  /*0020*/  LDC.64 R2, c[0x0][0x210] ;  /* 0x00008400ff027b82 */ /* 0x000ea20000000a00 */
[----:B------:R-:W-:Y:S01]  /*0030*/  ULDC.64 UR4, c[0x0][0x208] ;  /* 0x0000820000047ab9 */ /* 0x000fe20000000a00 */
[----:B------:R-:W3:Y:S06]  /*0040*/  S2R R7, SR_CTAID.X ;  /* 0x0000000000077919 */ /* 0x000eec0000002500 */
[----:B------:R-:W4:Y:S01]  /*0050*/  LDC.64 R4, c[0x0][0x218] ;  /* 0x00008600ff047b82 */ /* 0x000f220000000a00 */
[----:B-1----:R-:W-:Y:S01]  /*0060*/  IMAD.SHL.U32 R0, R0, 0x2, RZ ;  /* 0x0000000200007824 */ /* 0x002fe200078e00ff */
[----:B---3--:R-:W-:-:S04]  /*0070*/  SHF.R.S32.HI R6, RZ, 0x17, R7 ;  /* 0x00000017ff067819 */ /* 0x008fc80000011407 */
[----:B------:R-:W-:-:S05]  /*0080*/  LOP3.LUT R0, R0, 0xfe, RZ, 0xc0, !PT ;  /* 0x000000fe00007812 */ /* 0x000fca00078ec0ff */
[----:B------:R-:W-:Y:S01]  /*0090*/  IMAD R7, R7, 0x100, R0 ;  /* 0x0000010007077824 */ /* 0x000fe200078e0200 */
[----:B------:R-:W-:-:S03]  /*00a0*/  SGXT R0, R6, 0x1 ;  /* 0x000000010600781a */ /* 0x000fc60000000200 */
[C---:B--2---:R-:W-:Y:S01]  /*00b0*/  IMAD.WIDE R2, R7.reuse, 0x4, R2 ;  /* 0x0000000407027825 */ /* 0x044fe200078e0202 */
[----:B------:R-:W-:Y:S02]  /*00c0*/  LEA.HI R0, R0, R7, RZ, 0x5 ;  /* 0x0000000700007211 */ /* 0x000fe400078f28ff */
[----:B------:R-:W-:Y:S02]  /*00d0*/  ISETP.GE.AND P2, PT, R7, 0x800, PT ;  /* 0x000008000700780c */ /* 0x000fe40003f46270 */
[----:B------:R-:W-:-:S05]  /*00e0*/  LOP3.LUT R0, R0, 0xffffffe0, RZ, 0xc0, !PT ;  /* 0xffffffe000007812 */ /* 0x000fca00078ec0ff */
[----:B------:R-:W-:Y:S01]  /*00f0*/  IMAD.IADD R9, R7, 0x1, -R0 ;  /* 0x0000000107097824 */ /* 0x000fe200078e0a00 */
[----:B------:R-:W-:-:S03]  /*0100*/  CS2R R6, SRZ ;  /* 0x0000000000067805 */ /* 0x000fc6000001ff00 */
[----:B----4-:R-:W-:Y:S01]  /*0110*/  IMAD.WIDE R4, R9, 0x4, R4 ;  /* 0x0000000409047825 */ /* 0x010fe200078e0204 */
[----:B------:R-:W-:Y:S02]  /*0120*/  CS2R R8, SRZ ;  /* 0x0000000000087805 */ /* 0x000fe4000001ff00 */
[----:B------:R-:W2:Y:S04]  /*0130*/  @!P2 LDG.E.64 R6, desc[UR4][R2.64] ;  /* 0x000000040206a981 */ /* 0x000ea8000c1e1b00 */
[----:B------:R-:W2:Y:S02]  /*0140*/  @!P2 LDG.E.EL.64 R8, desc[UR4][R4.64] ;  /* 0x000000040408a981 */ /* 0x000ea4000c2e1b00 */
[----:B--2---:R-:W-:Y:S01]  /*0150*/  FSETP.GEU.AND P0, PT, R6, -R8, PT ;  /* 0x800000080600720b */ /* 0x004fe20003f0e000 */
[----:B------:R-:W-:Y:S01]  /*0160*/  FADD R6, R8, R6 ;  /* 0x0000000608067221 */ /* 0x000fe20000000000 */
[----:B------:R-:W-:Y:S01]  /*0170*/  FADD R0, R9, R7 ;  /* 0x0000000709007221 */ /* 0x000fe20000000000 */
[----:B------:R-:W-:-:S03]  /*0180*/  FSETP.GEU.AND P1, PT, R7, -R9, PT ;  /* 0x800000090700720b */ /* 0x000fc60003f2e000 */
[----:B------:R-:W-:Y:S02]  /*0190*/  FSEL R6, R6, RZ, P0 ;  /* 0x000000ff06067208 */ /* 0x000fe40000000000 */
[----:B------:R-:W-:Y:S01]  /*01a0*/  FSEL R7, R0, RZ, P1 ;  /* 0x000000ff00077208 */ /* 0x000fe20000800000 */
[----:B------:R-:W-:Y:S07]  /*01b0*/  @P2 EXIT ;  /* 0x000000000000294d */ /* 0x000fee0003800000 */
[----:B------:R-:W-:Y:S01]  /*01c0*/  STG.E.64 desc[UR4][R2.64], R6 ;  /* 0x0000000602007986 */ /* 0x000fe2000c101b04 */
[----:B------:R-:W-:Y:S05]  /*01d0*/  EXIT ;  /* 0x000000000000794d */ /* 0x000fea0003800000 */
.L_x_0:
[----:B------:R-:W-:-:S00]  /*01e0*/  BRA `(.L_x_0) ;  /* 0xfffffffc00fc7947 */ /* 0x000fc0000383ffff */
[----:B------:R-:W-:-:S00]  /*01f0*/  NOP ;  /* 0x0000000000007918 */ /* 0x000fc00000000000 */
        /* <DEDUP_REMOVED lines=8> */
.L_x_1:


//--------------------- .nv.constant0.triton_poi_fused_convolution_relu_57 --------------------------
	.section	.nv.constant0.triton_poi_fused_convolution_relu_57,"a",@progbits
	.sectionflags	@""
	.align	4
.nv.constant0.triton_poi_fused_convolution_relu_57:
	.zero		548
